	.headerflags	@"EF_CUDA_TEXMODE_UNIFIED EF_CUDA_64BIT_ADDRESS EF_CUDA_ACCELERATORS EF_CUDA_SM90 EF_CUDA_VIRTUAL_SM(EF_CUDA_SM90)"
	.elftype	@"ET_EXEC"


//--------------------- .nv.info                  --------------------------
	.section	.nv.info,"",@"SHT_CUDA_INFO"
	.align	4


	//----- nvinfo : EIATTR_REGCOUNT
	.align		4
        /*0000*/ 	.byte	0x04, 0x2f
        /*0002*/ 	.short	(.L_3 - .L_2)
	.align		4
.L_2:
        /*0004*/ 	.word	index@(triton_poi_fused__native_batch_norm_legit_no_training_relu_0)
        /*0008*/ 	.word	0x00000012


	//----- nvinfo : EIATTR_MIN_STACK_SIZE
	.align		4
.L_3:
        /*000c*/ 	.byte	0x04, 0x12
        /*000e*/ 	.short	(.L_5 - .L_4)
	.align		4
.L_4:
        /*0010*/ 	.word	index@(triton_poi_fused__native_batch_norm_legit_no_training_relu_0)
        /*0014*/ 	.word	0x00000000


	//----- nvinfo : EIATTR_FRAME_SIZE
	.align		4
.L_5:
        /*0018*/ 	.byte	0x04, 0x11
        /*001a*/ 	.short	(.L_7 - .L_6)
	.align		4
.L_6:
        /*001c*/ 	.word	index@(triton_poi_fused__native_batch_norm_legit_no_training_relu_0)
        /*0020*/ 	.word	0x00000000


	//----- nvinfo : EIATTR_MIN_STACK_SIZE
	.align		4
.L_7:
        /*0024*/ 	.byte	0x04, 0x12
        /*0026*/ 	.short	(.L_9 - .L_8)
	.align		4
.L_8:
        /*0028*/ 	.word	index@(triton_poi_fused__native_batch_norm_legit_no_training_relu_0)
        /*002c*/ 	.word	0x00000000
.L_9:


//--------------------- .nv.info.triton_poi_fused__native_batch_norm_legit_no_training_relu_0 --------------------------
	.section	.nv.info.triton_poi_fused__native_batch_norm_legit_no_training_relu_0,"",@"SHT_CUDA_INFO"
	.sectionflags	@""
	.align	4


	//----- nvinfo : EIATTR_CUDA_API_VERSION
	.align		4
        /*0000*/ 	.byte	0x04, 0x37
        /*0002*/ 	.short	(.L_11 - .L_10)
.L_10:
        /*0004*/ 	.word	0x0000007c


	//----- nvinfo : EIATTR_KPARAM_INFO
	.align		4
.L_11:
        /*0008*/ 	.byte	0x04, 0x17
        /*000a*/ 	.short	(.L_13 - .L_12)
.L_12:
        /*000c*/ 	.word	0x00000000
        /*0010*/ 	.short	0x0006
        /*0012*/ 	.short	0x0030
        /*0014*/ 	.byte	0x00, 0xf0, 0x11, 0x00


	//----- nvinfo : EIATTR_KPARAM_INFO
	.align		4
.L_13:
        /*0018*/ 	.byte	0x04, 0x17
        /*001a*/ 	.short	(.L_15 - .L_14)
.L_14:
        /*001c*/ 	.word	0x00000000
        /*0020*/ 	.short	0x0005
        /*0022*/ 	.short	0x0028
        /*0024*/ 	.byte	0x00, 0xf4, 0x21, 0x00


	//----- nvinfo : EIATTR_KPARAM_INFO
	.align		4
.L_15:
        /*0028*/ 	.byte	0x04, 0x17
        /*002a*/ 	.short	(.L_17 - .L_16)
.L_16:
        /*002c*/ 	.word	0x00000000
        /*0030*/ 	.short	0x0004
        /*0032*/ 	.short	0x0020
        /*0034*/ 	.byte	0x00, 0xf4, 0x21, 0x00


	//----- nvinfo : EIATTR_KPARAM_INFO
	.align		4
.L_17:
        /*0038*/ 	.byte	0x04, 0x17
        /*003a*/ 	.short	(.L_19 - .L_18)
.L_18:
        /*003c*/ 	.word	0x00000000
        /*0040*/ 	.short	0x0003
        /*0042*/ 	.short	0x0018
        /*0044*/ 	.byte	0x00, 0xf4, 0x21, 0x00


	//----- nvinfo : EIATTR_KPARAM_INFO
	.align		4
.L_19:
        /*0048*/ 	.byte	0x04, 0x17
        /*004a*/ 	.short	(.L_21 - .L_20)
.L_20:
        /*004c*/ 	.word	0x00000000
        /*0050*/ 	.short	0x0002
        /*0052*/ 	.short	0x0010
        /*0054*/ 	.byte	0x00, 0xf4, 0x21, 0x00


	//----- nvinfo : EIATTR_KPARAM_INFO
	.align		4
.L_21:
        /*0058*/ 	.byte	0x04, 0x17
        /*005a*/ 	.short	(.L_23 - .L_22)
.L_22:
        /*005c*/ 	.word	0x00000000
        /*0060*/ 	.short	0x0001
        /*0062*/ 	.short	0x0008
        /*0064*/ 	.byte	0x00, 0xf4, 0x21, 0x00


	//----- nvinfo : EIATTR_KPARAM_INFO
	.align		4
.L_23:
        /*0068*/ 	.byte	0x04, 0x17
        /*006a*/ 	.short	(.L_25 - .L_24)
.L_24:
        /*006c*/ 	.word	0x00000000
        /*0070*/ 	.short	0x0000
        /*0072*/ 	.short	0x0000
        /*0074*/ 	.byte	0x00, 0xf4, 0x21, 0x00


	//----- nvinfo : EIATTR_SPARSE_MMA_MASK
	.align		4
.L_25:
        /*0078*/ 	.byte	0x03, 0x50
        /*007a*/ 	.short	0x0000


	//----- nvinfo : EIATTR_MAXREG_COUNT
	.align		4
        /*007c*/ 	.byte	0x03, 0x1b
        /*007e*/ 	.short	0x00ff


	//----- nvinfo : EIATTR_EXIT_INSTR_OFFSETS
	.align		4
        /*0080*/ 	.byte	0x04, 0x1c
        /*0082*/ 	.short	(.L_27 - .L_26)


	//   ....[0]....
.L_26:
        /*0084*/ 	.word	0x00000310


	//   ....[1]....
        /*0088*/ 	.word	0x00000330


	//----- nvinfo : EIATTR_REQNTID
	.align		4
.L_27:
        /*008c*/ 	.byte	0x04, 0x10
        /*008e*/ 	.short	(.L_29 - .L_28)
.L_28:
        /*0090*/ 	.word	0x00000080
        /*0094*/ 	.word	0x00000001
        /*0098*/ 	.word	0x00000001


	//----- nvinfo : EIATTR_CBANK_PARAM_SIZE
	.align		4
.L_29:
        /*009c*/ 	.byte	0x03, 0x19
        /*009e*/ 	.short	0x0034


	//----- nvinfo : EIATTR_PARAM_CBANK
	.align		4
        /*00a0*/ 	.byte	0x04, 0x0a
        /*00a2*/ 	.short	(.L_31 - .L_30)
	.align		4
.L_30:
        /*00a4*/ 	.word	index@(.nv.constant0.triton_poi_fused__native_batch_norm_legit_no_training_relu_0)
        /*00a8*/ 	.short	0x0210
        /*00aa*/ 	.short	0x0034


	//----- nvinfo : EIATTR_SW_WAR
	.align		4
.L_31:
        /*00ac*/ 	.byte	0x04, 0x36
        /*00ae*/ 	.short	(.L_33 - .L_32)
.L_32:
        /*00b0*/ 	.word	0x00000008
.L_33:


//--------------------- .nv.callgraph             --------------------------
	.section	.nv.callgraph,"",@"SHT_CUDA_CALLGRAPH"
	.align	4
	.sectionentsize	8
	.align		4
        /*0000*/ 	.word	0x00000000
	.align		4
        /*0004*/ 	.word	0xffffffff
	.align		4
        /*0008*/ 	.word	0x00000000
	.align		4
        /*000c*/ 	.word	0xfffffffe
	.align		4
        /*0010*/ 	.word	0x00000000
	.align		4
        /*0014*/ 	.word	0xfffffffd
	.align		4
        /*0018*/ 	.word	0x00000000
	.align		4
        /*001c*/ 	.word	0xfffffffc


//--------------------- .nv.constant4             --------------------------
	.section	.nv.constant4,"a",@progbits
	.align	8
	.align		8
.nv.constant4:
        /*0000*/ 	.dword	_$_str
	.align		8
        /*0008*/ 	.dword	_$_str_$_2


//--------------------- .text.triton_poi_fused__native_batch_norm_legit_no_training_relu_0 --------------------------
	.section	.text.triton_poi_fused__native_batch_norm_legit_no_training_relu_0,"ax",@progbits
	.align	128
        .global         triton_poi_fused__native_batch_norm_legit_no_training_relu_0
        .type           triton_poi_fused__native_batch_norm_legit_no_training_relu_0,@function
        .size           triton_poi_fused__native_batch_norm_legit_no_training_relu_0,(.L_x_1 - triton_poi_fused__native_batch_norm_legit_no_training_relu_0)
        .other          triton_poi_fused__native_batch_norm_legit_no_training_relu_0,@"STO_CUDA_ENTRY STV_DEFAULT"
triton_poi_fused__native_batch_norm_legit_no_training_relu_0:
.text.triton_poi_fused__native_batch_norm_legit_no_training_relu_0:
[----:B------:R-:W0:Y:S01]  /*0000*/  LDC R1, c[0x0][0x28] ;  /* 0x00000a00ff017b82 */ /* 0x000e220000000800 */
[----:B------:R-:W1:Y:S07]  /*0010*/  S2R R0, SR_TID.X ;  /* 0x0000000000007919 */ /* 0x000e6e0000002100 */
[----:B------:R-:W2:Y:S01]  /*0020*/  LDC.64 R8, c[0x0][0x220] ;  /* 0x00008800ff087b82 */ /* 0x000ea20000000a00 */
[----:B------:R-:W-:Y:S01]  /*0030*/  HFMA2.MMA R14, -RZ, RZ, 0, 0 ;  /* 0x00000000ff0e7435 */ /* 0x000fe200000001ff */
[----:B------:R-:W-:Y:S01]  /*0040*/  ULDC.64 UR4, c[0x0][0x208] ;  /* 0x0000820000047ab9 */ /* 0x000fe20000000a00 */
[----:B------:R-:W3:Y:S05]  /*0050*/  S2R R3, SR_CTAID.X ;  /* 0x0000000000037919 */ /* 0x000eea0000002500 */
[----:B------:R-:W4:Y:S08]  /*0060*/  LDC.64 R4, c[0x0][0x210] ;  /* 0x00008400ff047b82 */ /* 0x000f300000000a00 */
[----:B------:R-:W5:Y:S08]  /*0070*/  LDC.64 R6, c[0x0][0x218] ;  /* 0x00008600ff067b82 */ /* 0x000f700000000a00 */
[----:B------:R-:W4:Y:S01]  /*0080*/  LDC.64 R10, c[0x0][0x228] ;  /* 0x00008a00ff0a7b82 */ /* 0x000f220000000a00 */
[----:B-1----:R-:W-:-:S07]  /*0090*/  LOP3.LUT R0, R0, 0x7f, RZ, 0xc0, !PT ;  /* 0x0000007f00007812 */ /* 0x002fce00078ec0ff */
[----:B------:R-:W1:Y:S01]  /*00a0*/  LDC.64 R12, c[0x0][0x230] ;  /* 0x00008c00ff0c7b82 */ /* 0x000e620000000a00 */
[----:B---3--:R-:W-:-:S04]  /*00b0*/  LEA R0, R3, R0, 0x7 ;  /* 0x0000000003007211 */ /* 0x008fc800078e38ff */
[C---:B------:R-:W-:Y:S01]  /*00c0*/  ISETP.GE.AND P0, PT, R0.reuse, 0xc40, PT ;  /* 0x00000c400000780c */ /* 0x040fe20003f06270 */
[----:B------:R-:W-:-:S05]  /*00d0*/  IMAD.HI R2, R0, 0x5397829d, RZ ;  /* 0x5397829d00027827 */ /* 0x000fca00078e02ff */
[----:B------:R-:W-:-:S04]  /*00e0*/  SHF.R.U32.HI R3, RZ, 0x1f, R2 ;  /* 0x0000001fff037819 */ /* 0x000fc80000011602 */
[----:B------:R-:W-:-:S04]  /*00f0*/  LEA.HI.SX32 R3, R2, R3, 0x1a ;  /* 0x0000000302037211 */ /* 0x000fc800078fd2ff */
[----:B------:R-:W-:-:S04]  /*0100*/  LEA.HI R2, R3, R3, RZ, 0x2 ;  /* 0x0000000303027211 */ /* 0x000fc800078f10ff */
[----:B------:R-:W-:-:S04]  /*0110*/  LOP3.LUT R2, R2, 0xfffffffc, RZ, 0xc0, !PT ;  /* 0xfffffffc02027812 */ /* 0x000fc800078ec0ff */
[----:B------:R-:W-:-:S05]  /*0120*/  IADD3 R15, R3, -R2, RZ ;  /* 0x80000002030f7210 */ /* 0x000fca0007ffe0ff */
[----:B--2---:R-:W-:-:S05]  /*0130*/  IMAD.WIDE R8, R15, 0x4, R8 ;  /* 0x000000040f087825 */ /* 0x004fca00078e0208 */
[----:B------:R2:W3:Y:S01]  /*0140*/  @!P0 LDG.E.EL R14, desc[UR4][R8.64] ;  /* 0x00000004080e8981 */ /* 0x0004e2000c2e1900 */
[----:B------:R-:W-:Y:S01]  /*0150*/  CS2R R2, SRZ ;  /* 0x0000000000027805 */ /* 0x000fe2000001ff00 */
[----:B----4-:R-:W-:-:S04]  /*0160*/  IMAD.WIDE R4, R0, 0x4, R4 ;  /* 0x0000000400047825 */ /* 0x010fc800078e0204 */
[C---:B-----5:R-:W-:Y:S01]  /*0170*/  IMAD.WIDE R6, R15.reuse, 0x4, R6 ;  /* 0x000000040f067825 */ /* 0x060fe200078e0206 */
[----:B------:R4:W5:Y:S03]  /*0180*/  @!P0 LDG.E R2, desc[UR4][R4.64] ;  /* 0x0000000404028981 */ /* 0x000966000c1e1900 */
[C---:B0-2---:R-:W-:Y:S01]  /*0190*/  IMAD.WIDE R8, R15.reuse, 0x4, R10 ;  /* 0x000000040f087825 */ /* 0x045fe200078e020a */
[----:B------:R0:W5:Y:S03]  /*01a0*/  @!P0 LDG.E.EL R3, desc[UR4][R6.64] ;  /* 0x0000000406038981 */ /* 0x000166000c2e1900 */
[----:B-1----:R-:W-:Y:S01]  /*01b0*/  IMAD.WIDE R10, R15, 0x4, R12 ;  /* 0x000000040f0a7825 */ /* 0x002fe200078e020c */
[----:B------:R-:W-:Y:S01]  /*01c0*/  CS2R R12, SRZ ;  /* 0x00000000000c7805 */ /* 0x000fe2000001ff00 */
[----:B----4-:R-:W1:Y:S05]  /*01d0*/  LDC.64 R4, c[0x0][0x238] ;  /* 0x00008e00ff047b82 */ /* 0x010e6a0000000a00 */
[----:B------:R-:W2:Y:S04]  /*01e0*/  @!P0 LDG.E.EL R12, desc[UR4][R8.64] ;  /* 0x00000004080c8981 */ /* 0x000ea8000c2e1900 */
[----:B------:R-:W2:Y:S01]  /*01f0*/  @!P0 LDG.E.EL R13, desc[UR4][R10.64] ;  /* 0x000000040a0d8981 */ /* 0x000ea2000c2e1900 */
[----:B0-----:R-:W-:Y:S01]  /*0200*/  MOV R6, 0x3e800000 ;  /* 0x3e80000000067802 */ /* 0x001fe20000000f00 */
[----:B---3--:R-:W-:-:S04]  /*0210*/  FADD R14, R14, 9.9999997473787516356e-06 ;  /* 0x3727c5ac0e0e7421 */ /* 0x008fc80000000000 */
[----:B------:R-:W0:Y:S01]  /*0220*/  MUFU.SQRT R15, R14 ;  /* 0x0000000e000f7308 */ /* 0x000e220000002000 */
[----:B-----5:R-:W-:Y:S01]  /*0230*/  FADD R2, -R3, R2 ;  /* 0x0000000203027221 */ /* 0x020fe20000000100 */
[C---:B0-----:R-:W-:Y:S02]  /*0240*/  FSETP.GT.AND P1, PT, R15.reuse, 8.50705917302346158658e+37, PT ;  /* 0x7e8000000f00780b */ /* 0x041fe40003f24000 */
[----:B------:R-:W-:Y:S02]  /*0250*/  FSETP.GEU.AND P2, PT, R15, 1.175494350822287508e-38, PT ;  /* 0x008000000f00780b */ /* 0x000fe40003f4e000 */
[----:B------:R-:W-:-:S09]  /*0260*/  FSEL R6, R6, 1, P1 ;  /* 0x3f80000006067808 */ /* 0x000fd20000800000 */
[----:B------:R-:W-:Y:S02]  /*0270*/  @P1 FMUL R15, R15, 0.25 ;  /* 0x3e8000000f0f1820 */ /* 0x000fe40000400000 */
[----:B------:R-:W-:Y:S02]  /*0280*/  @!P2 FMUL R6, R6, 16777216 ;  /* 0x4b8000000606a820 */ /* 0x000fe40000400000 */
[----:B------:R-:W-:-:S06]  /*0290*/  @!P2 FMUL R15, R15, 16777216 ;  /* 0x4b8000000f0fa820 */ /* 0x000fcc0000400000 */
[----:B------:R-:W0:Y:S02]  /*02a0*/  MUFU.RCP R15, R15 ;  /* 0x0000000f000f7308 */ /* 0x000e240000001000 */
[----:B0-----:R-:W-:-:S04]  /*02b0*/  FMUL R3, R15, R6 ;  /* 0x000000060f037220 */ /* 0x001fc80000400000 */
[----:B------:R-:W-:-:S04]  /*02c0*/  FMUL R2, R2, R3 ;  /* 0x0000000302027220 */ /* 0x000fc80000400000 */
[----:B--2---:R-:W-:Y:S01]  /*02d0*/  FFMA R12, R2, R12, R13 ;  /* 0x0000000c020c7223 */ /* 0x004fe2000000000d */
[----:B-1----:R-:W-:-:S04]  /*02e0*/  IMAD.WIDE R2, R0, 0x4, R4 ;  /* 0x0000000400027825 */ /* 0x002fc800078e0204 */
[----:B------:R-:W-:-:S04]  /*02f0*/  FSETP.GEU.AND P1, PT, R12, RZ, PT ;  /* 0x000000ff0c00720b */ /* 0x000fc80003f2e000 */
[----:B------:R-:W-:Y:S01]  /*0300*/  FSEL R5, R12, RZ, P1 ;  /* 0x000000ff0c057208 */ /* 0x000fe20000800000 */
[----:B------:R-:W-:Y:S08]  /*0310*/  @P0 EXIT ;  /* 0x000000000000094d */ /* 0x000ff00003800000 */
[----:B------:R-:W-:Y:S01]  /*0320*/  STG.E desc[UR4][R2.64], R5 ;  /* 0x0000000502007986 */ /* 0x000fe2000c101904 */
[----:B------:R-:W-:Y:S05]  /*0330*/  EXIT ;  /* 0x000000000000794d */ /* 0x000fea0003800000 */
.L_x_0:
[----:B------:R-:W-:-:S00]  /*0340*/  BRA `(.L_x_0) ;  /* 0xfffffffc00fc7947 */ /* 0x000fc0000383ffff */
[----:B------:R-:W-:-:S00]  /*0350*/  NOP ;  /* 0x0000000000007918 */ /* 0x000fc00000000000 */
        /* <DEDUP_REMOVED lines=10> */
.L_x_1:


//--------------------- .nv.global.init           --------------------------
	.section	.nv.global.init,"aw",@progbits
.nv.global.init:
	.type		_$_str,@object
	.size		_$_str,(_$_str_$_2 - _$_str)
_$_str:
        /*0000*/ 	.byte	0x5f, 0x5f, 0x43, 0x55, 0x44, 0x41, 0x5f, 0x46, 0x54, 0x5a, 0x00
	.type		_$_str_$_2,@object
	.size		_$_str_$_2,(.L_1 - _$_str_$_2)
_$_str_$_2:
        /*000b*/ 	.byte	0x5f, 0x5f, 0x43, 0x55, 0x44, 0x41, 0x5f, 0x50, 0x52, 0x45, 0x43, 0x5f, 0x53, 0x51, 0x52, 0x54
        /*001b*/ 	.byte	0x00
.L_1:


//--------------------- .nv.constant0.triton_poi_fused__native_batch_norm_legit_no_training_relu_0 --------------------------
	.section	.nv.constant0.triton_poi_fused__native_batch_norm_legit_no_training_relu_0,"a",@progbits
	.sectionflags	@""
	.align	4
.nv.constant0.triton_poi_fused__native_batch_norm_legit_no_training_relu_0:
	.zero		580
